	.headerflags	@"EF_CUDA_TEXMODE_UNIFIED EF_CUDA_64BIT_ADDRESS EF_CUDA_ACCELERATORS EF_CUDA_SM90 EF_CUDA_VIRTUAL_SM(EF_CUDA_SM90)"
	.elftype	@"ET_EXEC"


//--------------------- .nv.info                  --------------------------
	.section	.nv.info,"",@"SHT_CUDA_INFO"
	.align	4


	//----- nvinfo : EIATTR_REGCOUNT
	.align		4
        /*0000*/ 	.byte	0x04, 0x2f
        /*0002*/ 	.short	(.L_1 - .L_0)
	.align		4
.L_0:
        /*0004*/ 	.word	index@(triton_poi_fused_max_pool2d_with_indices_3)
        /*0008*/ 	.word	0x00000012


	//----- nvinfo : EIATTR_MIN_STACK_SIZE
	.align		4
.L_1:
        /*000c*/ 	.byte	0x04, 0x12
        /*000e*/ 	.short	(.L_3 - .L_2)
	.align		4
.L_2:
        /*0010*/ 	.word	index@(triton_poi_fused_max_pool2d_with_indices_3)
        /*0014*/ 	.word	0x00000000


	//----- nvinfo : EIATTR_FRAME_SIZE
	.align		4
.L_3:
        /*0018*/ 	.byte	0x04, 0x11
        /*001a*/ 	.short	(.L_5 - .L_4)
	.align		4
.L_4:
        /*001c*/ 	.word	index@(triton_poi_fused_max_pool2d_with_indices_3)
        /*0020*/ 	.word	0x00000000


	//----- nvinfo : EIATTR_MIN_STACK_SIZE
	.align		4
.L_5:
        /*0024*/ 	.byte	0x04, 0x12
        /*0026*/ 	.short	(.L_7 - .L_6)
	.align		4
.L_6:
        /*0028*/ 	.word	index@(triton_poi_fused_max_pool2d_with_indices_3)
        /*002c*/ 	.word	0x00000000
.L_7:


//--------------------- .nv.info.triton_poi_fused_max_pool2d_with_indices_3 --------------------------
	.section	.nv.info.triton_poi_fused_max_pool2d_with_indices_3,"",@"SHT_CUDA_INFO"
	.sectionflags	@""
	.align	4


	//----- nvinfo : EIATTR_CUDA_API_VERSION
	.align		4
        /*0000*/ 	.byte	0x04, 0x37
        /*0002*/ 	.short	(.L_9 - .L_8)
.L_8:
        /*0004*/ 	.word	0x0000007c


	//----- nvinfo : EIATTR_KPARAM_INFO
	.align		4
.L_9:
        /*0008*/ 	.byte	0x04, 0x17
        /*000a*/ 	.short	(.L_11 - .L_10)
.L_10:
        /*000c*/ 	.word	0x00000000
        /*0010*/ 	.short	0x0003
        /*0012*/ 	.short	0x0018
        /*0014*/ 	.byte	0x00, 0xf0, 0x11, 0x00


	//----- nvinfo : EIATTR_KPARAM_INFO
	.align		4
.L_11:
        /*0018*/ 	.byte	0x04, 0x17
        /*001a*/ 	.short	(.L_13 - .L_12)
.L_12:
        /*001c*/ 	.word	0x00000000
        /*0020*/ 	.short	0x0002
        /*0022*/ 	.short	0x0010
        /*0024*/ 	.byte	0x00, 0xf4, 0x21, 0x00


	//----- nvinfo : EIATTR_KPARAM_INFO
	.align		4
.L_13:
        /*0028*/ 	.byte	0x04, 0x17
        /*002a*/ 	.short	(.L_15 - .L_14)
.L_14:
        /*002c*/ 	.word	0x00000000
        /*0030*/ 	.short	0x0001
        /*0032*/ 	.short	0x0008
        /*0034*/ 	.byte	0x00, 0xf4, 0x21, 0x00


	//----- nvinfo : EIATTR_KPARAM_INFO
	.align		4
.L_15:
        /*0038*/ 	.byte	0x04, 0x17
        /*003a*/ 	.short	(.L_17 - .L_16)
.L_16:
        /*003c*/ 	.word	0x00000000
        /*0040*/ 	.short	0x0000
        /*0042*/ 	.short	0x0000
        /*0044*/ 	.byte	0x00, 0xf4, 0x21, 0x00


	//----- nvinfo : EIATTR_SPARSE_MMA_MASK
	.align		4
.L_17:
        /*0048*/ 	.byte	0x03, 0x50
        /*004a*/ 	.short	0x0000


	//----- nvinfo : EIATTR_MAXREG_COUNT
	.align		4
        /*004c*/ 	.byte	0x03, 0x1b
        /*004e*/ 	.short	0x00ff


	//----- nvinfo : EIATTR_EXIT_INSTR_OFFSETS
	.align		4
        /*0050*/ 	.byte	0x04, 0x1c
        /*0052*/ 	.short	(.L_19 - .L_18)


	//   ....[0]....
.L_18:
        /*0054*/ 	.word	0x000002d0


	//   ....[1]....
        /*0058*/ 	.word	0x000002f0


	//----- nvinfo : EIATTR_REQNTID
	.align		4
.L_19:
        /*005c*/ 	.byte	0x04, 0x10
        /*005e*/ 	.short	(.L_21 - .L_20)
.L_20:
        /*0060*/ 	.word	0x00000080
        /*0064*/ 	.word	0x00000001
        /*0068*/ 	.word	0x00000001


	//----- nvinfo : EIATTR_CBANK_PARAM_SIZE
	.align		4
.L_21:
        /*006c*/ 	.byte	0x03, 0x19
        /*006e*/ 	.short	0x001c


	//----- nvinfo : EIATTR_PARAM_CBANK
	.align		4
        /*0070*/ 	.byte	0x04, 0x0a
        /*0072*/ 	.short	(.L_23 - .L_22)
	.align		4
.L_22:
        /*0074*/ 	.word	index@(.nv.constant0.triton_poi_fused_max_pool2d_with_indices_3)
        /*0078*/ 	.short	0x0210
        /*007a*/ 	.short	0x001c


	//----- nvinfo : EIATTR_SW_WAR
	.align		4
.L_23:
        /*007c*/ 	.byte	0x04, 0x36
        /*007e*/ 	.short	(.L_25 - .L_24)
.L_24:
        /*0080*/ 	.word	0x00000008
.L_25:


//--------------------- .nv.callgraph             --------------------------
	.section	.nv.callgraph,"",@"SHT_CUDA_CALLGRAPH"
	.align	4
	.sectionentsize	8
	.align		4
        /*0000*/ 	.word	0x00000000
	.align		4
        /*0004*/ 	.word	0xffffffff
	.align		4
        /*0008*/ 	.word	0x00000000
	.align		4
        /*000c*/ 	.word	0xfffffffe
	.align		4
        /*0010*/ 	.word	0x00000000
	.align		4
        /*0014*/ 	.word	0xfffffffd
	.align		4
        /*0018*/ 	.word	0x00000000
	.align		4
        /*001c*/ 	.word	0xfffffffc


//--------------------- .text.triton_poi_fused_max_pool2d_with_indices_3 --------------------------
	.section	.text.triton_poi_fused_max_pool2d_with_indices_3,"ax",@progbits
	.align	128
        .global         triton_poi_fused_max_pool2d_with_indices_3
        .type           triton_poi_fused_max_pool2d_with_indices_3,@function
        .size           triton_poi_fused_max_pool2d_with_indices_3,(.L_x_1 - triton_poi_fused_max_pool2d_with_indices_3)
        .other          triton_poi_fused_max_pool2d_with_indices_3,@"STO_CUDA_ENTRY STV_DEFAULT"
triton_poi_fused_max_pool2d_with_indices_3:
.text.triton_poi_fused_max_pool2d_with_indices_3:
[----:B------:R-:W0:Y:S02]  /*0000*/  LDC R1, c[0x0][0x28] ;  /* 0x00000a00ff017b82 */ /* 0x000e240000000800 */
[----:B------:R-:W1:Y:S01]  /*0010*/  S2R R0, SR_TID.X ;  /* 0x0000000000007919 */ /* 0x000e620000002100 */
[----:B------:R-:W2:Y:S01]  /*0020*/  LDC.64 R2, c[0x0][0x210] ;  /* 0x00008400ff027b82 */ /* 0x000ea20000000a00 */
[----:B------:R-:W-:Y:S01]  /*0030*/  IMAD.MOV.U32 R15, RZ, RZ, RZ ;  /* 0x000000ffff0f7224 */ /* 0x000fe200078e00ff */
[----:B------:R-:W-:Y:S01]  /*0040*/  ULDC.64 UR4, c[0x0][0x208] ;  /* 0x0000820000047ab9 */ /* 0x000fe20000000a00 */
[----:B------:R-:W3:Y:S01]  /*0050*/  S2R R11, SR_CTAID.X ;  /* 0x00000000000b7919 */ /* 0x000ee20000002500 */
[----:B------:R-:W-:Y:S01]  /*0060*/  IMAD.MOV.U32 R10, RZ, RZ, RZ ;  /* 0x000000ffff0a7224 */ /* 0x000fe200078e00ff */
[----:B------:R-:W-:Y:S01]  /*0070*/  ULDC.64 UR6, c[0x0][0x218] ;  /* 0x0000860000067ab9 */ /* 0x000fe20000000a00 */
[----:B-1----:R-:W-:-:S05]  /*0080*/  LOP3.LUT R0, R0, 0x7f, RZ, 0xc0, !PT ;  /* 0x0000007f00007812 */ /* 0x002fca00078ec0ff */
[----:B---3--:R-:W-:-:S04]  /*0090*/  IMAD R11, R11, 0x80, R0 ;  /* 0x000000800b0b7824 */ /* 0x008fc800078e0200 */
[C---:B------:R-:W-:Y:S01]  /*00a0*/  IMAD.HI R0, R11.reuse, 0x66666667, RZ ;  /* 0x666666670b007827 */ /* 0x040fe200078e02ff */
[----:B------:R-:W-:-:S04]  /*00b0*/  ISETP.GE.AND P0, PT, R11, 0x3e8, PT ;  /* 0x000003e80b00780c */ /* 0x000fc80003f06270 */
[----:B------:R-:W-:-:S04]  /*00c0*/  SHF.R.S32.HI R5, RZ, 0x1, R0 ;  /* 0x00000001ff057819 */ /* 0x000fc80000011400 */
[----:B------:R-:W-:-:S05]  /*00d0*/  LEA.HI R0, R0, R5, RZ, 0x1 ;  /* 0x0000000500007211 */ /* 0x000fca00078f08ff */
[----:B------:R-:W-:-:S04]  /*00e0*/  IMAD R5, R0, -0x5, R11 ;  /* 0xfffffffb00057824 */ /* 0x000fc800078e020b */
[----:B------:R-:W-:Y:S02]  /*00f0*/  IMAD R5, R0, 0xa, R5 ;  /* 0x0000000a00057824 */ /* 0x000fe400078e0205 */
[----:B------:R-:W-:Y:S02]  /*0100*/  IMAD.MOV.U32 R0, RZ, RZ, RZ ;  /* 0x000000ffff007224 */ /* 0x000fe400078e00ff */
[----:B------:R-:W-:-:S04]  /*0110*/  IMAD.SHL.U32 R9, R5, 0x2, RZ ;  /* 0x0000000205097824 */ /* 0x000fc800078e00ff */
[----:B--2---:R-:W-:-:S04]  /*0120*/  IMAD.WIDE R4, R9, 0x4, R2 ;  /* 0x0000000409047825 */ /* 0x004fc800078e0202 */
[----:B------:R-:W-:Y:S01]  /*0130*/  VIADD R7, R9, 0xa ;  /* 0x0000000a09077836 */ /* 0x000fe20000000000 */
[----:B------:R-:W2:Y:S04]  /*0140*/  @!P0 LDG.E.EL R0, desc[UR4][R4.64] ;  /* 0x0000000404008981 */ /* 0x000ea8000c2e1900 */
[----:B------:R-:W2:Y:S01]  /*0150*/  @!P0 LDG.E.EL R15, desc[UR4][R4.64+0x4] ;  /* 0x00000404040f8981 */ /* 0x000ea2000c2e1900 */
[----:B------:R-:W-:-:S05]  /*0160*/  IMAD.WIDE R6, R7, 0x4, R2 ;  /* 0x0000000407067825 */ /* 0x000fca00078e0202 */
[----:B------:R-:W3:Y:S01]  /*0170*/  @!P0 LDG.E.EL R10, desc[UR4][R6.64] ;  /* 0x00000004060a8981 */ /* 0x000ee2000c2e1900 */
[----:B------:R-:W-:Y:S02]  /*0180*/  VIADD R9, R9, 0xb ;  /* 0x0000000b09097836 */ /* 0x000fe40000000000 */
[----:B------:R-:W-:Y:S02]  /*0190*/  IMAD.MOV.U32 R13, RZ, RZ, RZ ;  /* 0x000000ffff0d7224 */ /* 0x000fe400078e00ff */
[----:B------:R-:W-:Y:S02]  /*01a0*/  IMAD.WIDE R2, R9, 0x4, R2 ;  /* 0x0000000409027825 */ /* 0x000fe400078e0202 */
[----:B------:R-:W1:Y:S03]  /*01b0*/  LDC.64 R8, c[0x0][0x220] ;  /* 0x00008800ff087b82 */ /* 0x000e660000000a00 */
[----:B------:R1:W4:Y:S02]  /*01c0*/  @!P0 LDG.E.EL R13, desc[UR4][R2.64] ;  /* 0x00000004020d8981 */ /* 0x000324000c2e1900 */
[----:B-1----:R-:W-:Y:S01]  /*01d0*/  IMAD.WIDE R2, R11, 0x4, R8 ;  /* 0x000000040b027825 */ /* 0x002fe200078e0208 */
[----:B--2---:R-:W-:-:S02]  /*01e0*/  FSETP.GT.AND P1, PT, R15, R0, PT ;  /* 0x000000000f00720b */ /* 0x004fc40003f24000 */
[----:B------:R-:W-:Y:S02]  /*01f0*/  FSETP.NAN.AND P3, PT, R15, R15, PT ;  /* 0x0000000f0f00720b */ /* 0x000fe40003f68000 */
[----:B---3--:R-:W-:-:S09]  /*0200*/  FSETP.NAN.AND P2, PT, R10, R10, PT ;  /* 0x0000000a0a00720b */ /* 0x008fd20003f48000 */
[----:B------:R-:W-:Y:S02]  /*0210*/  @!P1 FSEL R15, R15, R0, P3 ;  /* 0x000000000f0f9208 */ /* 0x000fe40001800000 */
[----:B------:R-:W-:Y:S02]  /*0220*/  SEL R0, RZ, 0x1, !P1 ;  /* 0x00000001ff007807 */ /* 0x000fe40004800000 */
[----:B------:R-:W-:Y:S02]  /*0230*/  FSETP.GEU.AND P4, PT, R15, R10, PT ;  /* 0x0000000a0f00720b */ /* 0x000fe40003f8e000 */
[----:B----4-:R-:W-:Y:S02]  /*0240*/  FSETP.NAN.AND P3, PT, R13, R13, PT ;  /* 0x0000000d0d00720b */ /* 0x010fe40003f68000 */
[----:B------:R-:W-:Y:S02]  /*0250*/  @!P2 FSEL R10, R10, R15, !P4 ;  /* 0x0000000f0a0aa208 */ /* 0x000fe40006000000 */
[----:B------:R-:W-:-:S02]  /*0260*/  IADD3 R4, P1, R11, UR6, RZ ;  /* 0x000000060b047c10 */ /* 0x000fc4000ff3e0ff */
[----:B------:R-:W-:Y:S02]  /*0270*/  SEL R0, R0, 0x2, P4 ;  /* 0x0000000200007807 */ /* 0x000fe40002000000 */
[----:B------:R-:W-:Y:S02]  /*0280*/  FSETP.GEU.AND P2, PT, R10, R13, PT ;  /* 0x0000000d0a00720b */ /* 0x000fe40003f4e000 */
[----:B------:R-:W-:Y:S02]  /*0290*/  LEA.HI.X.SX32 R5, R11, UR7, 0x1, P1 ;  /* 0x000000070b057c11 */ /* 0x000fe400088f0eff */
[----:B------:R-:W-:Y:S02]  /*02a0*/  SEL R7, R0, 0x3, P2 ;  /* 0x0000000300077807 */ /* 0x000fe40001000000 */
[----:B------:R-:W-:-:S03]  /*02b0*/  @!P3 SEL R13, R13, R10, !P2 ;  /* 0x0000000a0d0db207 */ /* 0x000fc60005000000 */
[----:B------:R1:W-:Y:S01]  /*02c0*/  @!P0 STG.E.U8 desc[UR4][R4.64], R7 ;  /* 0x0000000704008986 */ /* 0x0003e2000c101104 */
[----:B------:R-:W-:Y:S05]  /*02d0*/  @P0 EXIT ;  /* 0x000000000000094d */ /* 0x000fea0003800000 */
[----:B------:R-:W-:Y:S01]  /*02e0*/  STG.E desc[UR4][R2.64], R13 ;  /* 0x0000000d02007986 */ /* 0x000fe2000c101904 */
[----:B------:R-:W-:Y:S05]  /*02f0*/  EXIT ;  /* 0x000000000000794d */ /* 0x000fea0003800000 */
.L_x_0:
[----:B------:R-:W-:-:S00]  /*0300*/  BRA `(.L_x_0) ;  /* 0xfffffffc00fc7947 */ /* 0x000fc0000383ffff */
[----:B------:R-:W-:-:S00]  /*0310*/  NOP ;  /* 0x0000000000007918 */ /* 0x000fc00000000000 */
        /* <DEDUP_REMOVED lines=14> */
.L_x_1:


//--------------------- .nv.constant0.triton_poi_fused_max_pool2d_with_indices_3 --------------------------
	.section	.nv.constant0.triton_poi_fused_max_pool2d_with_indices_3,"a",@progbits
	.sectionflags	@""
	.align	4
.nv.constant0.triton_poi_fused_max_pool2d_with_indices_3:
	.zero		556
